//
// Generated by NVIDIA NVVM Compiler
//
// Compiler Build ID: CL-36424714
// Cuda compilation tools, release 13.0, V13.0.88
// Based on NVVM 20.0.0
//

.version 9.0
.target sm_100
.address_size 64

	// .globl	ReluBackward
.global .align 1 .b8 _ZN34_INTERNAL_1e78b981_4_k_cu_3529648c4cuda3std3__436_GLOBAL__N__1e78b981_4_k_cu_3529648c6ignoreE[1];
.global .align 1 .b8 _ZN34_INTERNAL_1e78b981_4_k_cu_3529648c4cuda3std3__45__cpo5beginE[1];
.global .align 1 .b8 _ZN34_INTERNAL_1e78b981_4_k_cu_3529648c4cuda3std3__45__cpo3endE[1];
.global .align 1 .b8 _ZN34_INTERNAL_1e78b981_4_k_cu_3529648c4cuda3std3__45__cpo6cbeginE[1];
.global .align 1 .b8 _ZN34_INTERNAL_1e78b981_4_k_cu_3529648c4cuda3std3__45__cpo4cendE[1];
.global .align 1 .b8 _ZN34_INTERNAL_1e78b981_4_k_cu_3529648c4cuda3std3__45__cpo6rbeginE[1];
.global .align 1 .b8 _ZN34_INTERNAL_1e78b981_4_k_cu_3529648c4cuda3std3__45__cpo4rendE[1];
.global .align 1 .b8 _ZN34_INTERNAL_1e78b981_4_k_cu_3529648c4cuda3std3__45__cpo7crbeginE[1];
.global .align 1 .b8 _ZN34_INTERNAL_1e78b981_4_k_cu_3529648c4cuda3std3__45__cpo5crendE[1];
.global .align 1 .b8 _ZN34_INTERNAL_1e78b981_4_k_cu_3529648c4cuda3std3__419piecewise_constructE[1];
.global .align 1 .b8 _ZN34_INTERNAL_1e78b981_4_k_cu_3529648c4cuda3std3__48in_placeE[1];
.global .align 1 .b8 _ZN34_INTERNAL_1e78b981_4_k_cu_3529648c4cuda3std3__420unreachable_sentinelE[1];
.global .align 1 .b8 _ZN34_INTERNAL_1e78b981_4_k_cu_3529648c4cuda3std3__47nulloptE[1];
.global .align 1 .b8 _ZN34_INTERNAL_1e78b981_4_k_cu_3529648c4cuda3std3__48unexpectE[1];
.global .align 1 .b8 _ZN34_INTERNAL_1e78b981_4_k_cu_3529648c4cuda3std6ranges3__45__cpo4swapE[1];
.global .align 1 .b8 _ZN34_INTERNAL_1e78b981_4_k_cu_3529648c4cuda3std6ranges3__45__cpo9iter_moveE[1];
.global .align 1 .b8 _ZN34_INTERNAL_1e78b981_4_k_cu_3529648c4cuda3std6ranges3__45__cpo5beginE[1];
.global .align 1 .b8 _ZN34_INTERNAL_1e78b981_4_k_cu_3529648c4cuda3std6ranges3__45__cpo3endE[1];
.global .align 1 .b8 _ZN34_INTERNAL_1e78b981_4_k_cu_3529648c4cuda3std6ranges3__45__cpo6cbeginE[1];
.global .align 1 .b8 _ZN34_INTERNAL_1e78b981_4_k_cu_3529648c4cuda3std6ranges3__45__cpo4cendE[1];
.global .align 1 .b8 _ZN34_INTERNAL_1e78b981_4_k_cu_3529648c4cuda3std6ranges3__45__cpo7advanceE[1];
.global .align 1 .b8 _ZN34_INTERNAL_1e78b981_4_k_cu_3529648c4cuda3std6ranges3__45__cpo9iter_swapE[1];
.global .align 1 .b8 _ZN34_INTERNAL_1e78b981_4_k_cu_3529648c4cuda3std6ranges3__45__cpo4nextE[1];
.global .align 1 .b8 _ZN34_INTERNAL_1e78b981_4_k_cu_3529648c4cuda3std6ranges3__45__cpo4prevE[1];
.global .align 1 .b8 _ZN34_INTERNAL_1e78b981_4_k_cu_3529648c4cuda3std6ranges3__45__cpo4dataE[1];
.global .align 1 .b8 _ZN34_INTERNAL_1e78b981_4_k_cu_3529648c4cuda3std6ranges3__45__cpo5cdataE[1];
.global .align 1 .b8 _ZN34_INTERNAL_1e78b981_4_k_cu_3529648c4cuda3std6ranges3__45__cpo4sizeE[1];
.global .align 1 .b8 _ZN34_INTERNAL_1e78b981_4_k_cu_3529648c4cuda3std6ranges3__45__cpo5ssizeE[1];
.global .align 1 .b8 _ZN34_INTERNAL_1e78b981_4_k_cu_3529648c4cuda3std6ranges3__45__cpo8distanceE[1];
.global .align 1 .b8 _ZN34_INTERNAL_1e78b981_4_k_cu_3529648c6thrust24THRUST_300001_SM_1000_NS6system6detail10sequential3seqE[1];
.global .align 1 .b8 _ZN34_INTERNAL_1e78b981_4_k_cu_3529648c6thrust24THRUST_300001_SM_1000_NS12placeholders2_1E[1];
.global .align 1 .b8 _ZN34_INTERNAL_1e78b981_4_k_cu_3529648c6thrust24THRUST_300001_SM_1000_NS12placeholders2_2E[1];
.global .align 1 .b8 _ZN34_INTERNAL_1e78b981_4_k_cu_3529648c6thrust24THRUST_300001_SM_1000_NS12placeholders2_3E[1];
.global .align 1 .b8 _ZN34_INTERNAL_1e78b981_4_k_cu_3529648c6thrust24THRUST_300001_SM_1000_NS12placeholders2_4E[1];
.global .align 1 .b8 _ZN34_INTERNAL_1e78b981_4_k_cu_3529648c6thrust24THRUST_300001_SM_1000_NS12placeholders2_5E[1];
.global .align 1 .b8 _ZN34_INTERNAL_1e78b981_4_k_cu_3529648c6thrust24THRUST_300001_SM_1000_NS12placeholders2_6E[1];
.global .align 1 .b8 _ZN34_INTERNAL_1e78b981_4_k_cu_3529648c6thrust24THRUST_300001_SM_1000_NS12placeholders2_7E[1];
.global .align 1 .b8 _ZN34_INTERNAL_1e78b981_4_k_cu_3529648c6thrust24THRUST_300001_SM_1000_NS12placeholders2_8E[1];
.global .align 1 .b8 _ZN34_INTERNAL_1e78b981_4_k_cu_3529648c6thrust24THRUST_300001_SM_1000_NS12placeholders2_9E[1];
.global .align 1 .b8 _ZN34_INTERNAL_1e78b981_4_k_cu_3529648c6thrust24THRUST_300001_SM_1000_NS12placeholders3_10E[1];

.visible .entry ReluBackward(
	.param .u32 ReluBackward_param_0,
	.param .u64 .ptr .align 1 ReluBackward_param_1,
	.param .u64 .ptr .align 1 ReluBackward_param_2,
	.param .u64 .ptr .align 1 ReluBackward_param_3,
	.param .u64 .ptr .align 1 ReluBackward_param_4
)
{
	.reg .pred 	%p<4>;
	.reg .b32 	%r<11>;
	.reg .b32 	%f<6>;
	.reg .b64 	%rd<11>;

	ld.param.u32 	%r6, [ReluBackward_param_0];
	ld.param.u64 	%rd4, [ReluBackward_param_1];
	ld.param.u64 	%rd5, [ReluBackward_param_3];
	ld.param.u64 	%rd6, [ReluBackward_param_4];
	mov.u32 	%r7, %ctaid.x;
	mov.u32 	%r1, %ntid.x;
	mov.u32 	%r8, %tid.x;
	mad.lo.s32 	%r10, %r7, %r1, %r8;
	setp.ge.u32 	%p1, %r10, %r6;
	@%p1 bra 	$L__BB0_3;
	mov.u32 	%r9, %nctaid.x;
	mul.lo.s32 	%r3, %r9, %r1;
	cvta.to.global.u64 	%rd1, %rd4;
	cvta.to.global.u64 	%rd2, %rd5;
	cvta.to.global.u64 	%rd3, %rd6;
$L__BB0_2:
	mul.wide.u32 	%rd7, %r10, 4;
	add.s64 	%rd8, %rd1, %rd7;
	ld.global.f32 	%f1, [%rd8];
	add.s64 	%rd9, %rd2, %rd7;
	ld.global.f32 	%f2, [%rd9];
	setp.gt.f32 	%p2, %f1, 0f00000000;
	selp.f32 	%f3, 0f3F800000, 0f00000000, %p2;
	add.s64 	%rd10, %rd3, %rd7;
	ld.global.f32 	%f4, [%rd10];
	fma.rn.f32 	%f5, %f2, %f3, %f4;
	st.global.f32 	[%rd10], %f5;
	add.s32 	%r10, %r10, %r3;
	setp.lt.u32 	%p3, %r10, %r6;
	@%p3 bra 	$L__BB0_2;
$L__BB0_3:
	ret;

}
	// .globl	_ZN3cub18CUB_300001_SM_10006detail11EmptyKernelIvEEvv
.visible .entry _ZN3cub18CUB_300001_SM_10006detail11EmptyKernelIvEEvv()
{


	ret;

}


// ===== COMPILED SASS (sm_100) =====

	.target	sm_100

	.elftype	@"ET_EXEC"


//--------------------- .note.nv.tkinfo           --------------------------
	.section	.note.nv.tkinfo,"",@"SHT_NOTE"
	.sectionflags	@"SHF_NOTE_NV_TKINFO"
	.tkinfo
        /*0018*/ 	.word	0x00000002
        /*0030*/ 	.string	""
        /*0030*/ 	.string	"ptxas"
        /*0030*/ 	.string	"Cuda compilation tools, release 13.0, V13.0.88"
        /*0030*/ 	.string	"Build cuda_13.0.r13.0/compiler.36424714_0"
        /*0030*/ 	.string	"-arch sm_100 -m 64 "



//--------------------- .note.nv.cuinfo           --------------------------
	.section	.note.nv.cuinfo,"",@"SHT_NOTE"
	.sectionflags	@"SHF_NOTE_NV_CUINFO"
        /*0018*/ 	.short	0x0002
        /*001a*/ 	.short	0x0064
        /*001c*/ 	.short	0x0082
	.zero		2


//--------------------- .nv.info                  --------------------------
	.section	.nv.info,"",@"SHT_CUDA_INFO"
	.align	4


	//----- nvinfo : EIATTR_REGCOUNT
	.align		4
        /*0000*/ 	.byte	0x04, 0x2f
        /*0002*/ 	.short	(.L_41 - .L_40)
	.align		4
.L_40:
        /*0004*/ 	.word	index@(ReluBackward)
        /*0008*/ 	.word	0x00000016


	//----- nvinfo : EIATTR_FRAME_SIZE
	.align		4
.L_41:
        /*000c*/ 	.byte	0x04, 0x11
        /*000e*/ 	.short	(.L_43 - .L_42)
	.align		4
.L_42:
        /*0010*/ 	.word	index@(ReluBackward)
        /*0014*/ 	.word	0x00000000


	//----- nvinfo : EIATTR_REGCOUNT
	.align		4
.L_43:
        /*0018*/ 	.byte	0x04, 0x2f
        /*001a*/ 	.short	(.L_45 - .L_44)
	.align		4
.L_44:
        /*001c*/ 	.word	index@(_ZN3cub18CUB_300001_SM_10006detail11EmptyKernelIvEEvv)
        /*0020*/ 	.word	0x00000004


	//----- nvinfo : EIATTR_FRAME_SIZE
	.align		4
.L_45:
        /*0024*/ 	.byte	0x04, 0x11
        /*0026*/ 	.short	(.L_47 - .L_46)
	.align		4
.L_46:
        /*0028*/ 	.word	index@(_ZN3cub18CUB_300001_SM_10006detail11EmptyKernelIvEEvv)
        /*002c*/ 	.word	0x00000000


	//----- nvinfo : EIATTR_MIN_STACK_SIZE
	.align		4
.L_47:
        /*0030*/ 	.byte	0x04, 0x12
        /*0032*/ 	.short	(.L_49 - .L_48)
	.align		4
.L_48:
        /*0034*/ 	.word	index@(_ZN3cub18CUB_300001_SM_10006detail11EmptyKernelIvEEvv)
        /*0038*/ 	.word	0x00000000


	//----- nvinfo : EIATTR_MIN_STACK_SIZE
	.align		4
.L_49:
        /*003c*/ 	.byte	0x04, 0x12
        /*003e*/ 	.short	(.L_51 - .L_50)
	.align		4
.L_50:
        /*0040*/ 	.word	index@(ReluBackward)
        /*0044*/ 	.word	0x00000000
.L_51:


//--------------------- .nv.compat                --------------------------
	.section	.nv.compat,"",@"SHT_CUDA_COMPAT_INFO"
	.align	4
        /*0000*/ 	.byte	0x02, 0x09, 0x00, 0x00, 0x02, 0x02, 0x01, 0x00, 0x02, 0x05, 0x05, 0x00, 0x03, 0x07, 0x01, 0x01
        /*0010*/ 	.byte	0x02, 0x03, 0x00, 0x00, 0x02, 0x06, 0x01, 0x00, 0x04, 0x0b, 0x08, 0x00, 0x09, 0x00, 0x00, 0x00
        /*0020*/ 	.byte	0x00, 0x00, 0x00, 0x00


//--------------------- .nv.info._ZN3cub18CUB_300001_SM_10006detail11EmptyKernelIvEEvv --------------------------
	.section	.nv.info._ZN3cub18CUB_300001_SM_10006detail11EmptyKernelIvEEvv,"",@"SHT_CUDA_INFO"
	.sectionflags	@""
	.align	4


	//----- nvinfo : EIATTR_CUDA_API_VERSION
	.align		4
        /*0000*/ 	.byte	0x04, 0x37
        /*0002*/ 	.short	(.L_53 - .L_52)
.L_52:
        /*0004*/ 	.word	0x00000082


	//----- nvinfo : EIATTR_SPARSE_MMA_MASK
	.align		4
.L_53:
        /*0008*/ 	.byte	0x03, 0x50
        /*000a*/ 	.short	0x0000


	//----- nvinfo : EIATTR_MAXREG_COUNT
	.align		4
        /*000c*/ 	.byte	0x03, 0x1b
        /*000e*/ 	.short	0x00ff


	//----- nvinfo : EIATTR_MERCURY_ISA_VERSION
	.align		4
        /*0010*/ 	.byte	0x03, 0x5f
        /*0012*/ 	.short	0x0101


	//----- nvinfo : EIATTR_VRC_CTA_INIT_COUNT
	.align		4
        /*0014*/ 	.byte	0x02, 0x4a
	.zero		1
	.zero		1


	//----- nvinfo : EIATTR_EXIT_INSTR_OFFSETS
	.align		4
        /*0018*/ 	.byte	0x04, 0x1c
        /*001a*/ 	.short	(.L_55 - .L_54)


	//   ....[0]....
.L_54:
        /*001c*/ 	.word	0x00000010


	//----- nvinfo : EIATTR_SW_WAR
	.align		4
.L_55:
        /*0020*/ 	.byte	0x04, 0x36
        /*0022*/ 	.short	(.L_57 - .L_56)
.L_56:
        /*0024*/ 	.word	0x00000008
.L_57:


//--------------------- .nv.info.ReluBackward     --------------------------
	.section	.nv.info.ReluBackward,"",@"SHT_CUDA_INFO"
	.sectionflags	@""
	.align	4


	//----- nvinfo : EIATTR_CUDA_API_VERSION
	.align		4
        /*0000*/ 	.byte	0x04, 0x37
        /*0002*/ 	.short	(.L_59 - .L_58)
.L_58:
        /*0004*/ 	.word	0x00000082


	//----- nvinfo : EIATTR_KPARAM_INFO
	.align		4
.L_59:
        /*0008*/ 	.byte	0x04, 0x17
        /*000a*/ 	.short	(.L_61 - .L_60)
.L_60:
        /*000c*/ 	.word	0x00000000
        /*0010*/ 	.short	0x0004
        /*0012*/ 	.short	0x0020
        /*0014*/ 	.byte	0x00, 0xf5, 0x21, 0x00


	//----- nvinfo : EIATTR_KPARAM_INFO
	.align		4
.L_61:
        /*0018*/ 	.byte	0x04, 0x17
        /*001a*/ 	.short	(.L_63 - .L_62)
.L_62:
        /*001c*/ 	.word	0x00000000
        /*0020*/ 	.short	0x0003
        /*0022*/ 	.short	0x0018
        /*0024*/ 	.byte	0x00, 0xf5, 0x21, 0x00


	//----- nvinfo : EIATTR_KPARAM_INFO
	.align		4
.L_63:
        /*0028*/ 	.byte	0x04, 0x17
        /*002a*/ 	.short	(.L_65 - .L_64)
.L_64:
        /*002c*/ 	.word	0x00000000
        /*0030*/ 	.short	0x0002
        /*0032*/ 	.short	0x0010
        /*0034*/ 	.byte	0x00, 0xf5, 0x21, 0x00


	//----- nvinfo : EIATTR_KPARAM_INFO
	.align		4
.L_65:
        /*0038*/ 	.byte	0x04, 0x17
        /*003a*/ 	.short	(.L_67 - .L_66)
.L_66:
        /*003c*/ 	.word	0x00000000
        /*0040*/ 	.short	0x0001
        /*0042*/ 	.short	0x0008
        /*0044*/ 	.byte	0x00, 0xf5, 0x21, 0x00


	//----- nvinfo : EIATTR_KPARAM_INFO
	.align		4
.L_67:
        /*0048*/ 	.byte	0x04, 0x17
        /*004a*/ 	.short	(.L_69 - .L_68)
.L_68:
        /*004c*/ 	.word	0x00000000
        /*0050*/ 	.short	0x0000
        /*0052*/ 	.short	0x0000
        /*0054*/ 	.byte	0x00, 0xf0, 0x11, 0x00


	//----- nvinfo : EIATTR_SPARSE_MMA_MASK
	.align		4
.L_69:
        /*0058*/ 	.byte	0x03, 0x50
        /*005a*/ 	.short	0x0000


	//----- nvinfo : EIATTR_MAXREG_COUNT
	.align		4
        /*005c*/ 	.byte	0x03, 0x1b
        /*005e*/ 	.short	0x00ff


	//----- nvinfo : EIATTR_MERCURY_ISA_VERSION
	.align		4
        /*0060*/ 	.byte	0x03, 0x5f
        /*0062*/ 	.short	0x0101


	//----- nvinfo : EIATTR_VRC_CTA_INIT_COUNT
	.align		4
        /*0064*/ 	.byte	0x02, 0x4a
	.zero		1
	.zero		1


	//----- nvinfo : EIATTR_EXIT_INSTR_OFFSETS
	.align		4
        /*0068*/ 	.byte	0x04, 0x1c
        /*006a*/ 	.short	(.L_71 - .L_70)


	//   ....[0]....
.L_70:
        /*006c*/ 	.word	0x00000070


	//   ....[1]....
        /*0070*/ 	.word	0x000001a0


	//----- nvinfo : EIATTR_CRS_STACK_SIZE
	.align		4
.L_71:
        /*0074*/ 	.byte	0x04, 0x1e
        /*0076*/ 	.short	(.L_73 - .L_72)
.L_72:
        /*0078*/ 	.word	0x00000000


	//----- nvinfo : EIATTR_CBANK_PARAM_SIZE
	.align		4
.L_73:
        /*007c*/ 	.byte	0x03, 0x19
        /*007e*/ 	.short	0x0028


	//----- nvinfo : EIATTR_PARAM_CBANK
	.align		4
        /*0080*/ 	.byte	0x04, 0x0a
        /*0082*/ 	.short	(.L_75 - .L_74)
	.align		4
.L_74:
        /*0084*/ 	.word	index@(.nv.constant0.ReluBackward)
        /*0088*/ 	.short	0x0380
        /*008a*/ 	.short	0x0028


	//----- nvinfo : EIATTR_SW_WAR
	.align		4
.L_75:
        /*008c*/ 	.byte	0x04, 0x36
        /*008e*/ 	.short	(.L_77 - .L_76)
.L_76:
        /*0090*/ 	.word	0x00000008
.L_77:


//--------------------- .nv.callgraph             --------------------------
	.section	.nv.callgraph,"",@"SHT_CUDA_CALLGRAPH"
	.align	4
	.sectionentsize	8
	.align		4
        /*0000*/ 	.word	0x00000000
	.align		4
        /*0004*/ 	.word	0xffffffff
	.align		4
        /*0008*/ 	.word	0x00000000
	.align		4
        /*000c*/ 	.word	0xfffffffe
	.align		4
        /*0010*/ 	.word	0x00000000
	.align		4
        /*0014*/ 	.word	0xfffffffd
	.align		4
        /*0018*/ 	.word	0x00000000
	.align		4
        /*001c*/ 	.word	0xfffffffc


//--------------------- .nv.constant4             --------------------------
	.section	.nv.constant4,"a",@progbits
	.align	8
	.align		8
.nv.constant4:
        /*0000*/ 	.dword	_ZN34_INTERNAL_1e78b981_4_k_cu_3529648c4cuda3std3__436_GLOBAL__N__1e78b981_4_k_cu_3529648c6ignoreE
	.align		8
        /*0008*/ 	.dword	_ZN34_INTERNAL_1e78b981_4_k_cu_3529648c4cuda3std3__45__cpo5beginE
	.align		8
        /*0010*/ 	.dword	_ZN34_INTERNAL_1e78b981_4_k_cu_3529648c4cuda3std3__45__cpo3endE
	.align		8
        /*0018*/ 	.dword	_ZN34_INTERNAL_1e78b981_4_k_cu_3529648c4cuda3std3__45__cpo6cbeginE
	.align		8
        /*0020*/ 	.dword	_ZN34_INTERNAL_1e78b981_4_k_cu_3529648c4cuda3std3__45__cpo4cendE
	.align		8
        /*0028*/ 	.dword	_ZN34_INTERNAL_1e78b981_4_k_cu_3529648c4cuda3std3__45__cpo6rbeginE
	.align		8
        /*0030*/ 	.dword	_ZN34_INTERNAL_1e78b981_4_k_cu_3529648c4cuda3std3__45__cpo4rendE
	.align		8
        /*0038*/ 	.dword	_ZN34_INTERNAL_1e78b981_4_k_cu_3529648c4cuda3std3__45__cpo7crbeginE
	.align		8
        /*0040*/ 	.dword	_ZN34_INTERNAL_1e78b981_4_k_cu_3529648c4cuda3std3__45__cpo5crendE
	.align		8
        /*0048*/ 	.dword	_ZN34_INTERNAL_1e78b981_4_k_cu_3529648c4cuda3std3__419piecewise_constructE
	.align		8
        /*0050*/ 	.dword	_ZN34_INTERNAL_1e78b981_4_k_cu_3529648c4cuda3std3__48in_placeE
	.align		8
        /*0058*/ 	.dword	_ZN34_INTERNAL_1e78b981_4_k_cu_3529648c4cuda3std3__420unreachable_sentinelE
	.align		8
        /*0060*/ 	.dword	_ZN34_INTERNAL_1e78b981_4_k_cu_3529648c4cuda3std3__47nulloptE
	.align		8
        /*0068*/ 	.dword	_ZN34_INTERNAL_1e78b981_4_k_cu_3529648c4cuda3std3__48unexpectE
	.align		8
        /*0070*/ 	.dword	_ZN34_INTERNAL_1e78b981_4_k_cu_3529648c4cuda3std6ranges3__45__cpo4swapE
	.align		8
        /*0078*/ 	.dword	_ZN34_INTERNAL_1e78b981_4_k_cu_3529648c4cuda3std6ranges3__45__cpo9iter_moveE
	.align		8
        /*0080*/ 	.dword	_ZN34_INTERNAL_1e78b981_4_k_cu_3529648c4cuda3std6ranges3__45__cpo5beginE
	.align		8
        /*0088*/ 	.dword	_ZN34_INTERNAL_1e78b981_4_k_cu_3529648c4cuda3std6ranges3__45__cpo3endE
	.align		8
        /*0090*/ 	.dword	_ZN34_INTERNAL_1e78b981_4_k_cu_3529648c4cuda3std6ranges3__45__cpo6cbeginE
	.align		8
        /*0098*/ 	.dword	_ZN34_INTERNAL_1e78b981_4_k_cu_3529648c4cuda3std6ranges3__45__cpo4cendE
	.align		8
        /*00a0*/ 	.dword	_ZN34_INTERNAL_1e78b981_4_k_cu_3529648c4cuda3std6ranges3__45__cpo7advanceE
	.align		8
        /*00a8*/ 	.dword	_ZN34_INTERNAL_1e78b981_4_k_cu_3529648c4cuda3std6ranges3__45__cpo9iter_swapE
	.align		8
        /*00b0*/ 	.dword	_ZN34_INTERNAL_1e78b981_4_k_cu_3529648c4cuda3std6ranges3__45__cpo4nextE
	.align		8
        /*00b8*/ 	.dword	_ZN34_INTERNAL_1e78b981_4_k_cu_3529648c4cuda3std6ranges3__45__cpo4prevE
	.align		8
        /*00c0*/ 	.dword	_ZN34_INTERNAL_1e78b981_4_k_cu_3529648c4cuda3std6ranges3__45__cpo4dataE
	.align		8
        /*00c8*/ 	.dword	_ZN34_INTERNAL_1e78b981_4_k_cu_3529648c4cuda3std6ranges3__45__cpo5cdataE
	.align		8
        /*00d0*/ 	.dword	_ZN34_INTERNAL_1e78b981_4_k_cu_3529648c4cuda3std6ranges3__45__cpo4sizeE
	.align		8
        /*00d8*/ 	.dword	_ZN34_INTERNAL_1e78b981_4_k_cu_3529648c4cuda3std6ranges3__45__cpo5ssizeE
	.align		8
        /*00e0*/ 	.dword	_ZN34_INTERNAL_1e78b981_4_k_cu_3529648c4cuda3std6ranges3__45__cpo8distanceE
	.align		8
        /*00e8*/ 	.dword	_ZN34_INTERNAL_1e78b981_4_k_cu_3529648c6thrust24THRUST_300001_SM_1000_NS6system6detail10sequential3seqE
	.align		8
        /*00f0*/ 	.dword	_ZN34_INTERNAL_1e78b981_4_k_cu_3529648c6thrust24THRUST_300001_SM_1000_NS12placeholders2_1E
	.align		8
        /*00f8*/ 	.dword	_ZN34_INTERNAL_1e78b981_4_k_cu_3529648c6thrust24THRUST_300001_SM_1000_NS12placeholders2_2E
	.align		8
        /*0100*/ 	.dword	_ZN34_INTERNAL_1e78b981_4_k_cu_3529648c6thrust24THRUST_300001_SM_1000_NS12placeholders2_3E
	.align		8
        /*0108*/ 	.dword	_ZN34_INTERNAL_1e78b981_4_k_cu_3529648c6thrust24THRUST_300001_SM_1000_NS12placeholders2_4E
	.align		8
        /*0110*/ 	.dword	_ZN34_INTERNAL_1e78b981_4_k_cu_3529648c6thrust24THRUST_300001_SM_1000_NS12placeholders2_5E
	.align		8
        /*0118*/ 	.dword	_ZN34_INTERNAL_1e78b981_4_k_cu_3529648c6thrust24THRUST_300001_SM_1000_NS12placeholders2_6E
	.align		8
        /*0120*/ 	.dword	_ZN34_INTERNAL_1e78b981_4_k_cu_3529648c6thrust24THRUST_300001_SM_1000_NS12placeholders2_7E
	.align		8
        /*0128*/ 	.dword	_ZN34_INTERNAL_1e78b981_4_k_cu_3529648c6thrust24THRUST_300001_SM_1000_NS12placeholders2_8E
	.align		8
        /*0130*/ 	.dword	_ZN34_INTERNAL_1e78b981_4_k_cu_3529648c6thrust24THRUST_300001_SM_1000_NS12placeholders2_9E
	.align		8
        /*0138*/ 	.dword	_ZN34_INTERNAL_1e78b981_4_k_cu_3529648c6thrust24THRUST_300001_SM_1000_NS12placeholders3_10E


//--------------------- .text._ZN3cub18CUB_300001_SM_10006detail11EmptyKernelIvEEvv --------------------------
	.section	.text._ZN3cub18CUB_300001_SM_10006detail11EmptyKernelIvEEvv,"ax",@progbits
	.align	128
        .global         _ZN3cub18CUB_300001_SM_10006detail11EmptyKernelIvEEvv
        .type           _ZN3cub18CUB_300001_SM_10006detail11EmptyKernelIvEEvv,@function
        .size           _ZN3cub18CUB_300001_SM_10006detail11EmptyKernelIvEEvv,(.L_x_3 - _ZN3cub18CUB_300001_SM_10006detail11EmptyKernelIvEEvv)
        .other          _ZN3cub18CUB_300001_SM_10006detail11EmptyKernelIvEEvv,@"STO_CUDA_ENTRY STV_DEFAULT"
_ZN3cub18CUB_300001_SM_10006detail11EmptyKernelIvEEvv:
.text._ZN3cub18CUB_300001_SM_10006detail11EmptyKernelIvEEvv:
[----:B------:R-:W-:Y:S01]  /*0000*/  LDC R1, c[0x0][0x37c] ;  /* 0x0000df00ff017b82 */ /* 0x000fe20000000800 */
[----:B------:R-:W-:Y:S05]  /*0010*/  EXIT ;  /* 0x000000000000794d */ /* 0x000fea0003800000 */
.L_x_0:
[----:B------:R-:W-:-:S00]  /*0020*/  BRA `(.L_x_0) ;  /* 0xfffffffc00fc7947 */ /* 0x000fc0000383ffff */
[----:B------:R-:W-:-:S00]  /*0030*/  NOP ;  /* 0x0000000000007918 */ /* 0x000fc00000000000 */
        /* <DEDUP_REMOVED lines=12> */
.L_x_3:


//--------------------- .text.ReluBackward        --------------------------
	.section	.text.ReluBackward,"ax",@progbits
	.align	128
        .global         ReluBackward
        .type           ReluBackward,@function
        .size           ReluBackward,(.L_x_4 - ReluBackward)
        .other          ReluBackward,@"STO_CUDA_ENTRY STV_DEFAULT"
ReluBackward:
.text.ReluBackward:
[----:B------:R-:W-:Y:S01]  /*0000*/  LDC R1, c[0x0][0x37c] ;  /* 0x0000df00ff017b82 */ /* 0x000fe20000000800 */
[----:B------:R-:W0:Y:S07]  /*0010*/  S2R R0, SR_TID.X ;  /* 0x0000000000007919 */ /* 0x000e2e0000002100 */
[----:B------:R-:W0:Y:S01]  /*0020*/  S2UR UR4, SR_CTAID.X ;  /* 0x00000000000479c3 */ /* 0x000e220000002500 */
[----:B------:R-:W1:Y:S07]  /*0030*/  LDCU UR5, c[0x0][0x380] ;  /* 0x00007000ff0577ac */ /* 0x000e6e0008000800 */
[----:B------:R-:W0:Y:S02]  /*0040*/  LDC R15, c[0x0][0x360] ;  /* 0x0000d800ff0f7b82 */ /* 0x000e240000000800 */
[----:B0-----:R-:W-:-:S05]  /*0050*/  IMAD R0, R15, UR4, R0 ;  /* 0x000000040f007c24 */ /* 0x001fca000f8e0200 */
[----:B-1----:R-:W-:-:S13]  /*0060*/  ISETP.GE.U32.AND P0, PT, R0, UR5, PT ;  /* 0x0000000500007c0c */ /* 0x002fda000bf06070 */
[----:B------:R-:W-:Y:S05]  /*0070*/  @P0 EXIT ;  /* 0x000000000000094d */ /* 0x000fea0003800000 */
[----:B------:R-:W0:Y:S01]  /*0080*/  LDC.64 R2, c[0x0][0x388] ;  /* 0x0000e200ff027b82 */ /* 0x000e220000000a00 */
[----:B------:R-:W1:Y:S01]  /*0090*/  LDCU UR4, c[0x0][0x370] ;  /* 0x00006e00ff0477ac */ /* 0x000e620008000800 */
[----:B------:R-:W2:Y:S06]  /*00a0*/  LDCU.64 UR6, c[0x0][0x358] ;  /* 0x00006b00ff0677ac */ /* 0x000eac0008000a00 */
[----:B------:R-:W3:Y:S08]  /*00b0*/  LDC.64 R4, c[0x0][0x398] ;  /* 0x0000e600ff047b82 */ /* 0x000ef00000000a00 */
[----:B------:R-:W4:Y:S01]  /*00c0*/  LDC.64 R6, c[0x0][0x3a0] ;  /* 0x0000e800ff067b82 */ /* 0x000f220000000a00 */
[----:B-1----:R-:W-:-:S07]  /*00d0*/  IMAD R15, R15, UR4, RZ ;  /* 0x000000040f0f7c24 */ /* 0x002fce000f8e02ff */
.L_x_1:
[----:B0-----:R-:W-:-:S04]  /*00e0*/  IMAD.WIDE.U32 R8, R0, 0x4, R2 ;  /* 0x0000000400087825 */ /* 0x001fc800078e0002 */
[C---:B---3--:R-:W-:Y:S02]  /*00f0*/  IMAD.WIDE.U32 R10, R0.reuse, 0x4, R4 ;  /* 0x00000004000a7825 */ /* 0x048fe400078e0004 */
[----:B--2---:R-:W2:Y:S02]  /*0100*/  LDG.E R8, desc[UR6][R8.64] ;  /* 0x0000000608087981 */ /* 0x004ea4000c1e1900 */
[----:B-1--4-:R-:W-:Y:S02]  /*0110*/  IMAD.WIDE.U32 R12, R0, 0x4, R6 ;  /* 0x00000004000c7825 */ /* 0x012fe400078e0006 */
[----:B------:R-:W3:Y:S04]  /*0120*/  LDG.E R10, desc[UR6][R10.64] ;  /* 0x000000060a0a7981 */ /* 0x000ee8000c1e1900 */
[----:B------:R-:W3:Y:S01]  /*0130*/  LDG.E R19, desc[UR6][R12.64] ;  /* 0x000000060c137981 */ /* 0x000ee2000c1e1900 */
[----:B------:R-:W-:-:S04]  /*0140*/  IADD3 R0, PT, PT, R15, R0, RZ ;  /* 0x000000000f007210 */ /* 0x000fc80007ffe0ff */
[----:B------:R-:W-:Y:S02]  /*0150*/  ISETP.GE.U32.AND P0, PT, R0, UR5, PT ;  /* 0x0000000500007c0c */ /* 0x000fe4000bf06070 */
[----:B--2---:R-:W-:-:S05]  /*0160*/  FSET.BF.GT.AND R17, R8, RZ, PT ;  /* 0x000000ff0811720a */ /* 0x004fca0003804000 */
[----:B---3--:R-:W-:-:S05]  /*0170*/  FFMA R17, R10, R17, R19 ;  /* 0x000000110a117223 */ /* 0x008fca0000000013 */
[----:B------:R1:W-:Y:S01]  /*0180*/  STG.E desc[UR6][R12.64], R17 ;  /* 0x000000110c007986 */ /* 0x0003e2000c101906 */
[----:B------:R-:W-:Y:S05]  /*0190*/  @!P0 BRA `(.L_x_1) ;  /* 0xfffffffc00d08947 */ /* 0x000fea000383ffff */
[----:B------:R-:W-:Y:S05]  /*01a0*/  EXIT ;  /* 0x000000000000794d */ /* 0x000fea0003800000 */
.L_x_2:
        /* <DEDUP_REMOVED lines=13> */
.L_x_4:


//--------------------- .nv.shared.reserved.0     --------------------------
	.section	.nv.shared.reserved.0,"aw",@nobits
	.weak		__nv_reservedSMEM_offset_0_alias
	.size		__nv_reservedSMEM_offset_0_alias, 0, 64
	.other		__nv_reservedSMEM_offset_0_alias,@"STO_CUDA_RESERVED_SHARED STV_DEFAULT"
__nv_reservedSMEM_offset_0_alias:
	.zero		0
	.zero		64


//--------------------- .nv.global                --------------------------
	.section	.nv.global,"aw",@nobits
.nv.global:
	.type		_ZN34_INTERNAL_1e78b981_4_k_cu_3529648c6thrust24THRUST_300001_SM_1000_NS12placeholders2_5E,@object
	.size		_ZN34_INTERNAL_1e78b981_4_k_cu_3529648c6thrust24THRUST_300001_SM_1000_NS12placeholders2_5E,(_ZN34_INTERNAL_1e78b981_4_k_cu_3529648c4cuda3std3__45__cpo3endE - _ZN34_INTERNAL_1e78b981_4_k_cu_3529648c6thrust24THRUST_300001_SM_1000_NS12placeholders2_5E)
_ZN34_INTERNAL_1e78b981_4_k_cu_3529648c6thrust24THRUST_300001_SM_1000_NS12placeholders2_5E:
	.zero		1
	.type		_ZN34_INTERNAL_1e78b981_4_k_cu_3529648c4cuda3std3__45__cpo3endE,@object
	.size		_ZN34_INTERNAL_1e78b981_4_k_cu_3529648c4cuda3std3__45__cpo3endE,(_ZN34_INTERNAL_1e78b981_4_k_cu_3529648c4cuda3std6ranges3__45__cpo6cbeginE - _ZN34_INTERNAL_1e78b981_4_k_cu_3529648c4cuda3std3__45__cpo3endE)
_ZN34_INTERNAL_1e78b981_4_k_cu_3529648c4cuda3std3__45__cpo3endE:
	.zero		1
	.type		_ZN34_INTERNAL_1e78b981_4_k_cu_3529648c4cuda3std6ranges3__45__cpo6cbeginE,@object
	.size		_ZN34_INTERNAL_1e78b981_4_k_cu_3529648c4cuda3std6ranges3__45__cpo6cbeginE,(_ZN34_INTERNAL_1e78b981_4_k_cu_3529648c4cuda3std3__48in_placeE - _ZN34_INTERNAL_1e78b981_4_k_cu_3529648c4cuda3std6ranges3__45__cpo6cbeginE)
_ZN34_INTERNAL_1e78b981_4_k_cu_3529648c4cuda3std6ranges3__45__cpo6cbeginE:
	.zero		1
	.type		_ZN34_INTERNAL_1e78b981_4_k_cu_3529648c4cuda3std3__48in_placeE,@object
	.size		_ZN34_INTERNAL_1e78b981_4_k_cu_3529648c4cuda3std3__48in_placeE,(_ZN34_INTERNAL_1e78b981_4_k_cu_3529648c4cuda3std6ranges3__45__cpo4sizeE - _ZN34_INTERNAL_1e78b981_4_k_cu_3529648c4cuda3std3__48in_placeE)
_ZN34_INTERNAL_1e78b981_4_k_cu_3529648c4cuda3std3__48in_placeE:
	.zero		1
	.type		_ZN34_INTERNAL_1e78b981_4_k_cu_3529648c4cuda3std6ranges3__45__cpo4sizeE,@object
	.size		_ZN34_INTERNAL_1e78b981_4_k_cu_3529648c4cuda3std6ranges3__45__cpo4sizeE,(_ZN34_INTERNAL_1e78b981_4_k_cu_3529648c6thrust24THRUST_300001_SM_1000_NS12placeholders2_9E - _ZN34_INTERNAL_1e78b981_4_k_cu_3529648c4cuda3std6ranges3__45__cpo4sizeE)
_ZN34_INTERNAL_1e78b981_4_k_cu_3529648c4cuda3std6ranges3__45__cpo4sizeE:
	.zero		1
	.type		_ZN34_INTERNAL_1e78b981_4_k_cu_3529648c6thrust24THRUST_300001_SM_1000_NS12placeholders2_9E,@object
	.size		_ZN34_INTERNAL_1e78b981_4_k_cu_3529648c6thrust24THRUST_300001_SM_1000_NS12placeholders2_9E,(_ZN34_INTERNAL_1e78b981_4_k_cu_3529648c4cuda3std3__45__cpo4rendE - _ZN34_INTERNAL_1e78b981_4_k_cu_3529648c6thrust24THRUST_300001_SM_1000_NS12placeholders2_9E)
_ZN34_INTERNAL_1e78b981_4_k_cu_3529648c6thrust24THRUST_300001_SM_1000_NS12placeholders2_9E:
	.zero		1
	.type		_ZN34_INTERNAL_1e78b981_4_k_cu_3529648c4cuda3std3__45__cpo4rendE,@object
	.size		_ZN34_INTERNAL_1e78b981_4_k_cu_3529648c4cuda3std3__45__cpo4rendE,(_ZN34_INTERNAL_1e78b981_4_k_cu_3529648c4cuda3std6ranges3__45__cpo4nextE - _ZN34_INTERNAL_1e78b981_4_k_cu_3529648c4cuda3std3__45__cpo4rendE)
_ZN34_INTERNAL_1e78b981_4_k_cu_3529648c4cuda3std3__45__cpo4rendE:
	.zero		1
	.type		_ZN34_INTERNAL_1e78b981_4_k_cu_3529648c4cuda3std6ranges3__45__cpo4nextE,@object
	.size		_ZN34_INTERNAL_1e78b981_4_k_cu_3529648c4cuda3std6ranges3__45__cpo4nextE,(_ZN34_INTERNAL_1e78b981_4_k_cu_3529648c4cuda3std6ranges3__45__cpo4swapE - _ZN34_INTERNAL_1e78b981_4_k_cu_3529648c4cuda3std6ranges3__45__cpo4nextE)
_ZN34_INTERNAL_1e78b981_4_k_cu_3529648c4cuda3std6ranges3__45__cpo4nextE:
	.zero		1
	.type		_ZN34_INTERNAL_1e78b981_4_k_cu_3529648c4cuda3std6ranges3__45__cpo4swapE,@object
	.size		_ZN34_INTERNAL_1e78b981_4_k_cu_3529648c4cuda3std6ranges3__45__cpo4swapE,(_ZN34_INTERNAL_1e78b981_4_k_cu_3529648c6thrust24THRUST_300001_SM_1000_NS12placeholders2_1E - _ZN34_INTERNAL_1e78b981_4_k_cu_3529648c4cuda3std6ranges3__45__cpo4swapE)
_ZN34_INTERNAL_1e78b981_4_k_cu_3529648c4cuda3std6ranges3__45__cpo4swapE:
	.zero		1
	.type		_ZN34_INTERNAL_1e78b981_4_k_cu_3529648c6thrust24THRUST_300001_SM_1000_NS12placeholders2_1E,@object
	.size		_ZN34_INTERNAL_1e78b981_4_k_cu_3529648c6thrust24THRUST_300001_SM_1000_NS12placeholders2_1E,(_ZN34_INTERNAL_1e78b981_4_k_cu_3529648c6thrust24THRUST_300001_SM_1000_NS12placeholders2_3E - _ZN34_INTERNAL_1e78b981_4_k_cu_3529648c6thrust24THRUST_300001_SM_1000_NS12placeholders2_1E)
_ZN34_INTERNAL_1e78b981_4_k_cu_3529648c6thrust24THRUST_300001_SM_1000_NS12placeholders2_1E:
	.zero		1
	.type		_ZN34_INTERNAL_1e78b981_4_k_cu_3529648c6thrust24THRUST_300001_SM_1000_NS12placeholders2_3E,@object
	.size		_ZN34_INTERNAL_1e78b981_4_k_cu_3529648c6thrust24THRUST_300001_SM_1000_NS12placeholders2_3E,(_ZN34_INTERNAL_1e78b981_4_k_cu_3529648c4cuda3std3__436_GLOBAL__N__1e78b981_4_k_cu_3529648c6ignoreE - _ZN34_INTERNAL_1e78b981_4_k_cu_3529648c6thrust24THRUST_300001_SM_1000_NS12placeholders2_3E)
_ZN34_INTERNAL_1e78b981_4_k_cu_3529648c6thrust24THRUST_300001_SM_1000_NS12placeholders2_3E:
	.zero		1
	.type		_ZN34_INTERNAL_1e78b981_4_k_cu_3529648c4cuda3std3__436_GLOBAL__N__1e78b981_4_k_cu_3529648c6ignoreE,@object
	.size		_ZN34_INTERNAL_1e78b981_4_k_cu_3529648c4cuda3std3__436_GLOBAL__N__1e78b981_4_k_cu_3529648c6ignoreE,(_ZN34_INTERNAL_1e78b981_4_k_cu_3529648c4cuda3std6ranges3__45__cpo5beginE - _ZN34_INTERNAL_1e78b981_4_k_cu_3529648c4cuda3std3__436_GLOBAL__N__1e78b981_4_k_cu_3529648c6ignoreE)
_ZN34_INTERNAL_1e78b981_4_k_cu_3529648c4cuda3std3__436_GLOBAL__N__1e78b981_4_k_cu_3529648c6ignoreE:
	.zero		1
	.type		_ZN34_INTERNAL_1e78b981_4_k_cu_3529648c4cuda3std6ranges3__45__cpo5beginE,@object
	.size		_ZN34_INTERNAL_1e78b981_4_k_cu_3529648c4cuda3std6ranges3__45__cpo5beginE,(_ZN34_INTERNAL_1e78b981_4_k_cu_3529648c4cuda3std3__45__cpo5crendE - _ZN34_INTERNAL_1e78b981_4_k_cu_3529648c4cuda3std6ranges3__45__cpo5beginE)
_ZN34_INTERNAL_1e78b981_4_k_cu_3529648c4cuda3std6ranges3__45__cpo5beginE:
	.zero		1
	.type		_ZN34_INTERNAL_1e78b981_4_k_cu_3529648c4cuda3std3__45__cpo5crendE,@object
	.size		_ZN34_INTERNAL_1e78b981_4_k_cu_3529648c4cuda3std3__45__cpo5crendE,(_ZN34_INTERNAL_1e78b981_4_k_cu_3529648c4cuda3std6ranges3__45__cpo4dataE - _ZN34_INTERNAL_1e78b981_4_k_cu_3529648c4cuda3std3__45__cpo5crendE)
_ZN34_INTERNAL_1e78b981_4_k_cu_3529648c4cuda3std3__45__cpo5crendE:
	.zero		1
	.type		_ZN34_INTERNAL_1e78b981_4_k_cu_3529648c4cuda3std6ranges3__45__cpo4dataE,@object
	.size		_ZN34_INTERNAL_1e78b981_4_k_cu_3529648c4cuda3std6ranges3__45__cpo4dataE,(_ZN34_INTERNAL_1e78b981_4_k_cu_3529648c6thrust24THRUST_300001_SM_1000_NS12placeholders2_7E - _ZN34_INTERNAL_1e78b981_4_k_cu_3529648c4cuda3std6ranges3__45__cpo4dataE)
_ZN34_INTERNAL_1e78b981_4_k_cu_3529648c4cuda3std6ranges3__45__cpo4dataE:
	.zero		1
	.type		_ZN34_INTERNAL_1e78b981_4_k_cu_3529648c6thrust24THRUST_300001_SM_1000_NS12placeholders2_7E,@object
	.size		_ZN34_INTERNAL_1e78b981_4_k_cu_3529648c6thrust24THRUST_300001_SM_1000_NS12placeholders2_7E,(_ZN34_INTERNAL_1e78b981_4_k_cu_3529648c4cuda3std3__45__cpo4cendE - _ZN34_INTERNAL_1e78b981_4_k_cu_3529648c6thrust24THRUST_300001_SM_1000_NS12placeholders2_7E)
_ZN34_INTERNAL_1e78b981_4_k_cu_3529648c6thrust24THRUST_300001_SM_1000_NS12placeholders2_7E:
	.zero		1
	.type		_ZN34_INTERNAL_1e78b981_4_k_cu_3529648c4cuda3std3__45__cpo4cendE,@object
	.size		_ZN34_INTERNAL_1e78b981_4_k_cu_3529648c4cuda3std3__45__cpo4cendE,(_ZN34_INTERNAL_1e78b981_4_k_cu_3529648c4cuda3std6ranges3__45__cpo7advanceE - _ZN34_INTERNAL_1e78b981_4_k_cu_3529648c4cuda3std3__45__cpo4cendE)
_ZN34_INTERNAL_1e78b981_4_k_cu_3529648c4cuda3std3__45__cpo4cendE:
	.zero		1
	.type		_ZN34_INTERNAL_1e78b981_4_k_cu_3529648c4cuda3std6ranges3__45__cpo7advanceE,@object
	.size		_ZN34_INTERNAL_1e78b981_4_k_cu_3529648c4cuda3std6ranges3__45__cpo7advanceE,(_ZN34_INTERNAL_1e78b981_4_k_cu_3529648c4cuda3std3__47nulloptE - _ZN34_INTERNAL_1e78b981_4_k_cu_3529648c4cuda3std6ranges3__45__cpo7advanceE)
_ZN34_INTERNAL_1e78b981_4_k_cu_3529648c4cuda3std6ranges3__45__cpo7advanceE:
	.zero		1
	.type		_ZN34_INTERNAL_1e78b981_4_k_cu_3529648c4cuda3std3__47nulloptE,@object
	.size		_ZN34_INTERNAL_1e78b981_4_k_cu_3529648c4cuda3std3__47nulloptE,(_ZN34_INTERNAL_1e78b981_4_k_cu_3529648c4cuda3std6ranges3__45__cpo8distanceE - _ZN34_INTERNAL_1e78b981_4_k_cu_3529648c4cuda3std3__47nulloptE)
_ZN34_INTERNAL_1e78b981_4_k_cu_3529648c4cuda3std3__47nulloptE:
	.zero		1
	.type		_ZN34_INTERNAL_1e78b981_4_k_cu_3529648c4cuda3std6ranges3__45__cpo8distanceE,@object
	.size		_ZN34_INTERNAL_1e78b981_4_k_cu_3529648c4cuda3std6ranges3__45__cpo8distanceE,(_ZN34_INTERNAL_1e78b981_4_k_cu_3529648c6thrust24THRUST_300001_SM_1000_NS12placeholders2_6E - _ZN34_INTERNAL_1e78b981_4_k_cu_3529648c4cuda3std6ranges3__45__cpo8distanceE)
_ZN34_INTERNAL_1e78b981_4_k_cu_3529648c4cuda3std6ranges3__45__cpo8distanceE:
	.zero		1
	.type		_ZN34_INTERNAL_1e78b981_4_k_cu_3529648c6thrust24THRUST_300001_SM_1000_NS12placeholders2_6E,@object
	.size		_ZN34_INTERNAL_1e78b981_4_k_cu_3529648c6thrust24THRUST_300001_SM_1000_NS12placeholders2_6E,(_ZN34_INTERNAL_1e78b981_4_k_cu_3529648c4cuda3std3__45__cpo6cbeginE - _ZN34_INTERNAL_1e78b981_4_k_cu_3529648c6thrust24THRUST_300001_SM_1000_NS12placeholders2_6E)
_ZN34_INTERNAL_1e78b981_4_k_cu_3529648c6thrust24THRUST_300001_SM_1000_NS12placeholders2_6E:
	.zero		1
	.type		_ZN34_INTERNAL_1e78b981_4_k_cu_3529648c4cuda3std3__45__cpo6cbeginE,@object
	.size		_ZN34_INTERNAL_1e78b981_4_k_cu_3529648c4cuda3std3__45__cpo6cbeginE,(_ZN34_INTERNAL_1e78b981_4_k_cu_3529648c4cuda3std6ranges3__45__cpo4cendE - _ZN34_INTERNAL_1e78b981_4_k_cu_3529648c4cuda3std3__45__cpo6cbeginE)
_ZN34_INTERNAL_1e78b981_4_k_cu_3529648c4cuda3std3__45__cpo6cbeginE:
	.zero		1
	.type		_ZN34_INTERNAL_1e78b981_4_k_cu_3529648c4cuda3std6ranges3__45__cpo4cendE,@object
	.size		_ZN34_INTERNAL_1e78b981_4_k_cu_3529648c4cuda3std6ranges3__45__cpo4cendE,(_ZN34_INTERNAL_1e78b981_4_k_cu_3529648c4cuda3std3__420unreachable_sentinelE - _ZN34_INTERNAL_1e78b981_4_k_cu_3529648c4cuda3std6ranges3__45__cpo4cendE)
_ZN34_INTERNAL_1e78b981_4_k_cu_3529648c4cuda3std6ranges3__45__cpo4cendE:
	.zero		1
	.type		_ZN34_INTERNAL_1e78b981_4_k_cu_3529648c4cuda3std3__420unreachable_sentinelE,@object
	.size		_ZN34_INTERNAL_1e78b981_4_k_cu_3529648c4cuda3std3__420unreachable_sentinelE,(_ZN34_INTERNAL_1e78b981_4_k_cu_3529648c4cuda3std6ranges3__45__cpo5ssizeE - _ZN34_INTERNAL_1e78b981_4_k_cu_3529648c4cuda3std3__420unreachable_sentinelE)
_ZN34_INTERNAL_1e78b981_4_k_cu_3529648c4cuda3std3__420unreachable_sentinelE:
	.zero		1
	.type		_ZN34_INTERNAL_1e78b981_4_k_cu_3529648c4cuda3std6ranges3__45__cpo5ssizeE,@object
	.size		_ZN34_INTERNAL_1e78b981_4_k_cu_3529648c4cuda3std6ranges3__45__cpo5ssizeE,(_ZN34_INTERNAL_1e78b981_4_k_cu_3529648c6thrust24THRUST_300001_SM_1000_NS12placeholders3_10E - _ZN34_INTERNAL_1e78b981_4_k_cu_3529648c4cuda3std6ranges3__45__cpo5ssizeE)
_ZN34_INTERNAL_1e78b981_4_k_cu_3529648c4cuda3std6ranges3__45__cpo5ssizeE:
	.zero		1
	.type		_ZN34_INTERNAL_1e78b981_4_k_cu_3529648c6thrust24THRUST_300001_SM_1000_NS12placeholders3_10E,@object
	.size		_ZN34_INTERNAL_1e78b981_4_k_cu_3529648c6thrust24THRUST_300001_SM_1000_NS12placeholders3_10E,(_ZN34_INTERNAL_1e78b981_4_k_cu_3529648c4cuda3std3__45__cpo7crbeginE - _ZN34_INTERNAL_1e78b981_4_k_cu_3529648c6thrust24THRUST_300001_SM_1000_NS12placeholders3_10E)
_ZN34_INTERNAL_1e78b981_4_k_cu_3529648c6thrust24THRUST_300001_SM_1000_NS12placeholders3_10E:
	.zero		1
	.type		_ZN34_INTERNAL_1e78b981_4_k_cu_3529648c4cuda3std3__45__cpo7crbeginE,@object
	.size		_ZN34_INTERNAL_1e78b981_4_k_cu_3529648c4cuda3std3__45__cpo7crbeginE,(_ZN34_INTERNAL_1e78b981_4_k_cu_3529648c4cuda3std6ranges3__45__cpo4prevE - _ZN34_INTERNAL_1e78b981_4_k_cu_3529648c4cuda3std3__45__cpo7crbeginE)
_ZN34_INTERNAL_1e78b981_4_k_cu_3529648c4cuda3std3__45__cpo7crbeginE:
	.zero		1
	.type		_ZN34_INTERNAL_1e78b981_4_k_cu_3529648c4cuda3std6ranges3__45__cpo4prevE,@object
	.size		_ZN34_INTERNAL_1e78b981_4_k_cu_3529648c4cuda3std6ranges3__45__cpo4prevE,(_ZN34_INTERNAL_1e78b981_4_k_cu_3529648c4cuda3std6ranges3__45__cpo9iter_moveE - _ZN34_INTERNAL_1e78b981_4_k_cu_3529648c4cuda3std6ranges3__45__cpo4prevE)
_ZN34_INTERNAL_1e78b981_4_k_cu_3529648c4cuda3std6ranges3__45__cpo4prevE:
	.zero		1
	.type		_ZN34_INTERNAL_1e78b981_4_k_cu_3529648c4cuda3std6ranges3__45__cpo9iter_moveE,@object
	.size		_ZN34_INTERNAL_1e78b981_4_k_cu_3529648c4cuda3std6ranges3__45__cpo9iter_moveE,(_ZN34_INTERNAL_1e78b981_4_k_cu_3529648c6thrust24THRUST_300001_SM_1000_NS12placeholders2_2E - _ZN34_INTERNAL_1e78b981_4_k_cu_3529648c4cuda3std6ranges3__45__cpo9iter_moveE)
_ZN34_INTERNAL_1e78b981_4_k_cu_3529648c4cuda3std6ranges3__45__cpo9iter_moveE:
	.zero		1
	.type		_ZN34_INTERNAL_1e78b981_4_k_cu_3529648c6thrust24THRUST_300001_SM_1000_NS12placeholders2_2E,@object
	.size		_ZN34_INTERNAL_1e78b981_4_k_cu_3529648c6thrust24THRUST_300001_SM_1000_NS12placeholders2_2E,(_ZN34_INTERNAL_1e78b981_4_k_cu_3529648c6thrust24THRUST_300001_SM_1000_NS12placeholders2_4E - _ZN34_INTERNAL_1e78b981_4_k_cu_3529648c6thrust24THRUST_300001_SM_1000_NS12placeholders2_2E)
_ZN34_INTERNAL_1e78b981_4_k_cu_3529648c6thrust24THRUST_300001_SM_1000_NS12placeholders2_2E:
	.zero		1
	.type		_ZN34_INTERNAL_1e78b981_4_k_cu_3529648c6thrust24THRUST_300001_SM_1000_NS12placeholders2_4E,@object
	.size		_ZN34_INTERNAL_1e78b981_4_k_cu_3529648c6thrust24THRUST_300001_SM_1000_NS12placeholders2_4E,(_ZN34_INTERNAL_1e78b981_4_k_cu_3529648c4cuda3std3__45__cpo5beginE - _ZN34_INTERNAL_1e78b981_4_k_cu_3529648c6thrust24THRUST_300001_SM_1000_NS12placeholders2_4E)
_ZN34_INTERNAL_1e78b981_4_k_cu_3529648c6thrust24THRUST_300001_SM_1000_NS12placeholders2_4E:
	.zero		1
	.type		_ZN34_INTERNAL_1e78b981_4_k_cu_3529648c4cuda3std3__45__cpo5beginE,@object
	.size		_ZN34_INTERNAL_1e78b981_4_k_cu_3529648c4cuda3std3__45__cpo5beginE,(_ZN34_INTERNAL_1e78b981_4_k_cu_3529648c4cuda3std6ranges3__45__cpo3endE - _ZN34_INTERNAL_1e78b981_4_k_cu_3529648c4cuda3std3__45__cpo5beginE)
_ZN34_INTERNAL_1e78b981_4_k_cu_3529648c4cuda3std3__45__cpo5beginE:
	.zero		1
	.type		_ZN34_INTERNAL_1e78b981_4_k_cu_3529648c4cuda3std6ranges3__45__cpo3endE,@object
	.size		_ZN34_INTERNAL_1e78b981_4_k_cu_3529648c4cuda3std6ranges3__45__cpo3endE,(_ZN34_INTERNAL_1e78b981_4_k_cu_3529648c4cuda3std3__419piecewise_constructE - _ZN34_INTERNAL_1e78b981_4_k_cu_3529648c4cuda3std6ranges3__45__cpo3endE)
_ZN34_INTERNAL_1e78b981_4_k_cu_3529648c4cuda3std6ranges3__45__cpo3endE:
	.zero		1
	.type		_ZN34_INTERNAL_1e78b981_4_k_cu_3529648c4cuda3std3__419piecewise_constructE,@object
	.size		_ZN34_INTERNAL_1e78b981_4_k_cu_3529648c4cuda3std3__419piecewise_constructE,(_ZN34_INTERNAL_1e78b981_4_k_cu_3529648c4cuda3std6ranges3__45__cpo5cdataE - _ZN34_INTERNAL_1e78b981_4_k_cu_3529648c4cuda3std3__419piecewise_constructE)
_ZN34_INTERNAL_1e78b981_4_k_cu_3529648c4cuda3std3__419piecewise_constructE:
	.zero		1
	.type		_ZN34_INTERNAL_1e78b981_4_k_cu_3529648c4cuda3std6ranges3__45__cpo5cdataE,@object
	.size		_ZN34_INTERNAL_1e78b981_4_k_cu_3529648c4cuda3std6ranges3__45__cpo5cdataE,(_ZN34_INTERNAL_1e78b981_4_k_cu_3529648c6thrust24THRUST_300001_SM_1000_NS12placeholders2_8E - _ZN34_INTERNAL_1e78b981_4_k_cu_3529648c4cuda3std6ranges3__45__cpo5cdataE)
_ZN34_INTERNAL_1e78b981_4_k_cu_3529648c4cuda3std6ranges3__45__cpo5cdataE:
	.zero		1
	.type		_ZN34_INTERNAL_1e78b981_4_k_cu_3529648c6thrust24THRUST_300001_SM_1000_NS12placeholders2_8E,@object
	.size		_ZN34_INTERNAL_1e78b981_4_k_cu_3529648c6thrust24THRUST_300001_SM_1000_NS12placeholders2_8E,(_ZN34_INTERNAL_1e78b981_4_k_cu_3529648c4cuda3std3__45__cpo6rbeginE - _ZN34_INTERNAL_1e78b981_4_k_cu_3529648c6thrust24THRUST_300001_SM_1000_NS12placeholders2_8E)
_ZN34_INTERNAL_1e78b981_4_k_cu_3529648c6thrust24THRUST_300001_SM_1000_NS12placeholders2_8E:
	.zero		1
	.type		_ZN34_INTERNAL_1e78b981_4_k_cu_3529648c4cuda3std3__45__cpo6rbeginE,@object
	.size		_ZN34_INTERNAL_1e78b981_4_k_cu_3529648c4cuda3std3__45__cpo6rbeginE,(_ZN34_INTERNAL_1e78b981_4_k_cu_3529648c4cuda3std6ranges3__45__cpo9iter_swapE - _ZN34_INTERNAL_1e78b981_4_k_cu_3529648c4cuda3std3__45__cpo6rbeginE)
_ZN34_INTERNAL_1e78b981_4_k_cu_3529648c4cuda3std3__45__cpo6rbeginE:
	.zero		1
	.type		_ZN34_INTERNAL_1e78b981_4_k_cu_3529648c4cuda3std6ranges3__45__cpo9iter_swapE,@object
	.size		_ZN34_INTERNAL_1e78b981_4_k_cu_3529648c4cuda3std6ranges3__45__cpo9iter_swapE,(_ZN34_INTERNAL_1e78b981_4_k_cu_3529648c4cuda3std3__48unexpectE - _ZN34_INTERNAL_1e78b981_4_k_cu_3529648c4cuda3std6ranges3__45__cpo9iter_swapE)
_ZN34_INTERNAL_1e78b981_4_k_cu_3529648c4cuda3std6ranges3__45__cpo9iter_swapE:
	.zero		1
	.type		_ZN34_INTERNAL_1e78b981_4_k_cu_3529648c4cuda3std3__48unexpectE,@object
	.size		_ZN34_INTERNAL_1e78b981_4_k_cu_3529648c4cuda3std3__48unexpectE,(_ZN34_INTERNAL_1e78b981_4_k_cu_3529648c6thrust24THRUST_300001_SM_1000_NS6system6detail10sequential3seqE - _ZN34_INTERNAL_1e78b981_4_k_cu_3529648c4cuda3std3__48unexpectE)
_ZN34_INTERNAL_1e78b981_4_k_cu_3529648c4cuda3std3__48unexpectE:
	.zero		1
	.type		_ZN34_INTERNAL_1e78b981_4_k_cu_3529648c6thrust24THRUST_300001_SM_1000_NS6system6detail10sequential3seqE,@object
	.size		_ZN34_INTERNAL_1e78b981_4_k_cu_3529648c6thrust24THRUST_300001_SM_1000_NS6system6detail10sequential3seqE,(.L_29 - _ZN34_INTERNAL_1e78b981_4_k_cu_3529648c6thrust24THRUST_300001_SM_1000_NS6system6detail10sequential3seqE)
_ZN34_INTERNAL_1e78b981_4_k_cu_3529648c6thrust24THRUST_300001_SM_1000_NS6system6detail10sequential3seqE:
	.zero		1
.L_29:


//--------------------- .nv.constant0._ZN3cub18CUB_300001_SM_10006detail11EmptyKernelIvEEvv --------------------------
	.section	.nv.constant0._ZN3cub18CUB_300001_SM_10006detail11EmptyKernelIvEEvv,"a",@progbits
	.sectionflags	@""
	.align	4
.nv.constant0._ZN3cub18CUB_300001_SM_10006detail11EmptyKernelIvEEvv:
	.zero		896


//--------------------- .nv.constant0.ReluBackward --------------------------
	.section	.nv.constant0.ReluBackward,"a",@progbits
	.sectionflags	@""
	.align	4
.nv.constant0.ReluBackward:
	.zero		936


//--------------------- SYMBOLS --------------------------

	.type		.nv.reservedSmem.offset0,@object
	.size		.nv.reservedSmem.offset0,0x4
